//
// Generated by NVIDIA NVVM Compiler
//
// Compiler Build ID: CL-36424714
// Cuda compilation tools, release 13.0, V13.0.88
// Based on NVVM 20.0.0
//

.version 9.0
.target sm_100
.address_size 64

	// .globl	_Z16reduction_KerneliPfS_
.extern .func  (.param .b32 func_retval0) vprintf
(
	.param .b64 vprintf_param_0,
	.param .b64 vprintf_param_1
)
;
.global .align 1 .b8 $str[4] = {37, 102, 32};

.visible .entry _Z16reduction_KerneliPfS_(
	.param .u32 _Z16reduction_KerneliPfS__param_0,
	.param .u64 .ptr .align 1 _Z16reduction_KerneliPfS__param_1,
	.param .u64 .ptr .align 1 _Z16reduction_KerneliPfS__param_2
)
{
	.local .align 8 .b8 	__local_depot0[8];
	.reg .b64 	%SP;
	.reg .b64 	%SPL;
	.reg .pred 	%p<2>;
	.reg .b32 	%r<15>;
	.reg .b32 	%f<4>;
	.reg .b64 	%rd<11>;
	.reg .b64 	%fd<2>;

	mov.u64 	%SPL, __local_depot0;
	cvta.local.u64 	%SP, %SPL;
	ld.param.u32 	%r3, [_Z16reduction_KerneliPfS__param_0];
	ld.param.u64 	%rd1, [_Z16reduction_KerneliPfS__param_1];
	mov.u32 	%r4, %ctaid.x;
	mov.u32 	%r5, %ntid.x;
	mov.u32 	%r6, %tid.x;
	mad.lo.s32 	%r1, %r4, %r5, %r6;
	mov.u32 	%r7, %nctaid.x;
	mul.lo.s32 	%r8, %r5, %r7;
	div.u32 	%r2, %r3, %r8;
	setp.ge.s32 	%p1, %r1, %r3;
	@%p1 bra 	$L__BB0_2;
	add.u64 	%rd2, %SP, 0;
	add.u64 	%rd3, %SPL, 0;
	cvta.to.global.u64 	%rd4, %rd1;
	shr.u32 	%r9, %r2, 31;
	add.s32 	%r10, %r2, %r9;
	shr.s32 	%r11, %r10, 1;
	mul.lo.s32 	%r12, %r2, %r1;
	mul.wide.s32 	%rd5, %r12, 4;
	add.s64 	%rd6, %rd4, %rd5;
	ld.global.f32 	%f1, [%rd6];
	mul.wide.s32 	%rd7, %r11, 4;
	add.s64 	%rd8, %rd6, %rd7;
	ld.global.f32 	%f2, [%rd8];
	add.f32 	%f3, %f1, %f2;
	bar.sync 	0;
	st.global.f32 	[%rd6], %f3;
	cvt.f64.f32 	%fd1, %f3;
	st.local.f64 	[%rd3], %fd1;
	mov.u64 	%rd9, $str;
	cvta.global.u64 	%rd10, %rd9;
	{ // callseq 0, 0
	.param .b64 param0;
	st.param.b64 	[param0], %rd10;
	.param .b64 param1;
	st.param.b64 	[param1], %rd2;
	.param .b32 retval0;
	call.uni (retval0), 
	vprintf, 
	(
	param0, 
	param1
	);
	ld.param.b32 	%r13, [retval0];
	} // callseq 0
$L__BB0_2:
	ret;

}


// ===== COMPILED SASS (sm_100) =====

	.target	sm_100

	.elftype	@"ET_EXEC"


//--------------------- .note.nv.tkinfo           --------------------------
	.section	.note.nv.tkinfo,"",@"SHT_NOTE"
	.sectionflags	@"SHF_NOTE_NV_TKINFO"
	.tkinfo
        /*0018*/ 	.word	0x00000002
        /*0030*/ 	.string	""
        /*0030*/ 	.string	"ptxas"
        /*0030*/ 	.string	"Cuda compilation tools, release 13.0, V13.0.88"
        /*0030*/ 	.string	"Build cuda_13.0.r13.0/compiler.36424714_0"
        /*0030*/ 	.string	"-arch sm_100 -m 64 "



//--------------------- .note.nv.cuinfo           --------------------------
	.section	.note.nv.cuinfo,"",@"SHT_NOTE"
	.sectionflags	@"SHF_NOTE_NV_CUINFO"
        /*0018*/ 	.short	0x0002
        /*001a*/ 	.short	0x0064
        /*001c*/ 	.short	0x0082
	.zero		2


//--------------------- .nv.info                  --------------------------
	.section	.nv.info,"",@"SHT_CUDA_INFO"
	.align	4


	//----- nvinfo : EIATTR_REGCOUNT
	.align		4
        /*0000*/ 	.byte	0x04, 0x2f
        /*0002*/ 	.short	(.L_2 - .L_1)
	.align		4
.L_1:
        /*0004*/ 	.word	index@(_Z16reduction_KerneliPfS_)
        /*0008*/ 	.word	0x00000018


	//----- nvinfo : EIATTR_FRAME_SIZE
	.align		4
.L_2:
        /*000c*/ 	.byte	0x04, 0x11
        /*000e*/ 	.short	(.L_4 - .L_3)
	.align		4
.L_3:
        /*0010*/ 	.word	index@(_Z16reduction_KerneliPfS_)
        /*0014*/ 	.word	0x00000008


	//----- nvinfo : EIATTR_MIN_STACK_SIZE
	.align		4
.L_4:
        /*0018*/ 	.byte	0x04, 0x12
        /*001a*/ 	.short	(.L_6 - .L_5)
	.align		4
.L_5:
        /*001c*/ 	.word	index@(_Z16reduction_KerneliPfS_)
        /*0020*/ 	.word	0x00000008
.L_6:


//--------------------- .nv.compat                --------------------------
	.section	.nv.compat,"",@"SHT_CUDA_COMPAT_INFO"
	.align	4
        /*0000*/ 	.byte	0x02, 0x09, 0x00, 0x00, 0x02, 0x02, 0x01, 0x00, 0x02, 0x05, 0x05, 0x00, 0x03, 0x07, 0x01, 0x01
        /*0010*/ 	.byte	0x02, 0x03, 0x00, 0x00, 0x02, 0x06, 0x01, 0x00, 0x04, 0x0b, 0x08, 0x00, 0x09, 0x00, 0x00, 0x00
        /*0020*/ 	.byte	0x00, 0x00, 0x00, 0x00


//--------------------- .nv.info._Z16reduction_KerneliPfS_ --------------------------
	.section	.nv.info._Z16reduction_KerneliPfS_,"",@"SHT_CUDA_INFO"
	.sectionflags	@""
	.align	4


	//----- nvinfo : EIATTR_CUDA_API_VERSION
	.align		4
        /*0000*/ 	.byte	0x04, 0x37
        /*0002*/ 	.short	(.L_8 - .L_7)
.L_7:
        /*0004*/ 	.word	0x00000082


	//----- nvinfo : EIATTR_KPARAM_INFO
	.align		4
.L_8:
        /*0008*/ 	.byte	0x04, 0x17
        /*000a*/ 	.short	(.L_10 - .L_9)
.L_9:
        /*000c*/ 	.word	0x00000000
        /*0010*/ 	.short	0x0002
        /*0012*/ 	.short	0x0010
        /*0014*/ 	.byte	0x00, 0xf5, 0x21, 0x00


	//----- nvinfo : EIATTR_KPARAM_INFO
	.align		4
.L_10:
        /*0018*/ 	.byte	0x04, 0x17
        /*001a*/ 	.short	(.L_12 - .L_11)
.L_11:
        /*001c*/ 	.word	0x00000000
        /*0020*/ 	.short	0x0001
        /*0022*/ 	.short	0x0008
        /*0024*/ 	.byte	0x00, 0xf5, 0x21, 0x00


	//----- nvinfo : EIATTR_KPARAM_INFO
	.align		4
.L_12:
        /*0028*/ 	.byte	0x04, 0x17
        /*002a*/ 	.short	(.L_14 - .L_13)
.L_13:
        /*002c*/ 	.word	0x00000000
        /*0030*/ 	.short	0x0000
        /*0032*/ 	.short	0x0000
        /*0034*/ 	.byte	0x00, 0xf0, 0x11, 0x00


	//----- nvinfo : EIATTR_SPARSE_MMA_MASK
	.align		4
.L_14:
        /*0038*/ 	.byte	0x03, 0x50
        /*003a*/ 	.short	0x0000


	//----- nvinfo : EIATTR_MAXREG_COUNT
	.align		4
        /*003c*/ 	.byte	0x03, 0x1b
        /*003e*/ 	.short	0x00ff


	//----- nvinfo : EIATTR_NUM_BARRIERS
	.align		4
        /*0040*/ 	.byte	0x02, 0x4c
        /*0042*/ 	.byte	0x01
	.zero		1


	//----- nvinfo : EIATTR_EXTERNS
	.align		4
        /*0044*/ 	.byte	0x04, 0x0f
        /*0046*/ 	.short	(.L_16 - .L_15)


	//   ....[0]....
	.align		4
.L_15:
        /*0048*/ 	.word	index@(vprintf)


	//----- nvinfo : EIATTR_MERCURY_ISA_VERSION
	.align		4
.L_16:
        /*004c*/ 	.byte	0x03, 0x5f
        /*004e*/ 	.short	0x0101


	//----- nvinfo : EIATTR_VRC_CTA_INIT_COUNT
	.align		4
        /*0050*/ 	.byte	0x02, 0x4a
	.zero		1
	.zero		1


	//----- nvinfo : EIATTR_SYSCALL_OFFSETS
	.align		4
        /*0054*/ 	.byte	0x04, 0x46
        /*0056*/ 	.short	(.L_18 - .L_17)


	//   ....[0]....
.L_17:
        /*0058*/ 	.word	0x00000350


	//----- nvinfo : EIATTR_EXIT_INSTR_OFFSETS
	.align		4
.L_18:
        /*005c*/ 	.byte	0x04, 0x1c
        /*005e*/ 	.short	(.L_20 - .L_19)


	//   ....[0]....
.L_19:
        /*0060*/ 	.word	0x000001c0


	//   ....[1]....
        /*0064*/ 	.word	0x00000360


	//----- nvinfo : EIATTR_CRS_STACK_SIZE
	.align		4
.L_20:
        /*0068*/ 	.byte	0x04, 0x1e
        /*006a*/ 	.short	(.L_22 - .L_21)
.L_21:
        /*006c*/ 	.word	0x00000000


	//----- nvinfo : EIATTR_CBANK_PARAM_SIZE
	.align		4
.L_22:
        /*0070*/ 	.byte	0x03, 0x19
        /*0072*/ 	.short	0x0018


	//----- nvinfo : EIATTR_PARAM_CBANK
	.align		4
        /*0074*/ 	.byte	0x04, 0x0a
        /*0076*/ 	.short	(.L_24 - .L_23)
	.align		4
.L_23:
        /*0078*/ 	.word	index@(.nv.constant0._Z16reduction_KerneliPfS_)
        /*007c*/ 	.short	0x0380
        /*007e*/ 	.short	0x0018


	//----- nvinfo : EIATTR_SW_WAR
	.align		4
.L_24:
        /*0080*/ 	.byte	0x04, 0x36
        /*0082*/ 	.short	(.L_26 - .L_25)
.L_25:
        /*0084*/ 	.word	0x00000008
.L_26:


//--------------------- .nv.callgraph             --------------------------
	.section	.nv.callgraph,"",@"SHT_CUDA_CALLGRAPH"
	.align	4
	.sectionentsize	8
	.align		4
        /*0000*/ 	.word	0x00000000
	.align		4
        /*0004*/ 	.word	0xffffffff
	.align		4
        /*0008*/ 	.word	index@(_Z16reduction_KerneliPfS_)
	.align		4
        /*000c*/ 	.word	index@(vprintf)
	.align		4
        /*0010*/ 	.word	0x00000000
	.align		4
        /*0014*/ 	.word	0xfffffffe
	.align		4
        /*0018*/ 	.word	0x00000000
	.align		4
        /*001c*/ 	.word	0xfffffffd
	.align		4
        /*0020*/ 	.word	0x00000000
	.align		4
        /*0024*/ 	.word	0xfffffffc


//--------------------- .nv.constant4             --------------------------
	.section	.nv.constant4,"a",@progbits
	.align	8
	.align		8
.nv.constant4:
        /*0000*/ 	.dword	vprintf
	.align		8
        /*0008*/ 	.dword	$str


//--------------------- .text._Z16reduction_KerneliPfS_ --------------------------
	.section	.text._Z16reduction_KerneliPfS_,"ax",@progbits
	.align	128
        .global         _Z16reduction_KerneliPfS_
        .type           _Z16reduction_KerneliPfS_,@function
        .size           _Z16reduction_KerneliPfS_,(.L_x_2 - _Z16reduction_KerneliPfS_)
        .other          _Z16reduction_KerneliPfS_,@"STO_CUDA_ENTRY STV_DEFAULT"
_Z16reduction_KerneliPfS_:
.text._Z16reduction_KerneliPfS_:
[----:B------:R-:W0:Y:S01]  /*0000*/  LDC R1, c[0x0][0x37c] ;  /* 0x0000df00ff017b82 */ /* 0x000e220000000800 */
[----:B------:R-:W1:Y:S07]  /*0010*/  LDCU UR5, c[0x0][0x2fc] ;  /* 0x00005f80ff0577ac */ /* 0x000e6e0008000800 */
[----:B------:R-:W2:Y:S01]  /*0020*/  LDC R6, c[0x0][0x360] ;  /* 0x0000d800ff067b82 */ /* 0x000ea20000000800 */
[----:B------:R-:W3:Y:S01]  /*0030*/  S2R R7, SR_TID.X ;  /* 0x0000000000077919 */ /* 0x000ee20000002100 */
[----:B0-----:R-:W-:Y:S01]  /*0040*/  IADD3 R1, PT, PT, R1, -0x8, RZ ;  /* 0xfffffff801017810 */ /* 0x001fe20007ffe0ff */
[----:B------:R-:W2:Y:S01]  /*0050*/  LDCU UR4, c[0x0][0x370] ;  /* 0x00006e00ff0477ac */ /* 0x000ea20008000800 */
[----:B------:R-:W0:Y:S04]  /*0060*/  LDCU UR7, c[0x0][0x380] ;  /* 0x00007000ff0777ac */ /* 0x000e280008000800 */
[----:B------:R-:W3:Y:S01]  /*0070*/  S2UR UR6, SR_CTAID.X ;  /* 0x00000000000679c3 */ /* 0x000ee20000002500 */
[----:B--2---:R-:W-:Y:S01]  /*0080*/  IMAD R4, R6, UR4, RZ ;  /* 0x0000000406047c24 */ /* 0x004fe2000f8e02ff */
[----:B------:R-:W2:Y:S03]  /*0090*/  LDCU UR4, c[0x0][0x2f8] ;  /* 0x00005f00ff0477ac */ /* 0x000ea60008000800 */
[----:B------:R-:W4:Y:S01]  /*00a0*/  I2F.U32.RP R0, R4 ;  /* 0x0000000400007306 */ /* 0x000f220000209000 */
[----:B------:R-:W-:-:S07]  /*00b0*/  IMAD.MOV R5, RZ, RZ, -R4 ;  /* 0x000000ffff057224 */ /* 0x000fce00078e0a04 */
[----:B----4-:R-:W4:Y:S02]  /*00c0*/  MUFU.RCP R0, R0 ;  /* 0x0000000000007308 */ /* 0x010f240000001000 */
[----:B----4-:R-:W-:Y:S01]  /*00d0*/  IADD3 R2, PT, PT, R0, 0xffffffe, RZ ;  /* 0x0ffffffe00027810 */ /* 0x010fe20007ffe0ff */
[----:B---3--:R-:W-:Y:S01]  /*00e0*/  IMAD R0, R6, UR6, R7 ;  /* 0x0000000606007c24 */ /* 0x008fe2000f8e0207 */
[----:B--2---:R-:W-:-:S04]  /*00f0*/  IADD3 R6, P0, PT, R1, UR4, RZ ;  /* 0x0000000401067c10 */ /* 0x004fc8000ff1e0ff */
[----:B------:R2:W3:Y:S01]  /*0100*/  F2I.FTZ.U32.TRUNC.NTZ R3, R2 ;  /* 0x0000000200037305 */ /* 0x0004e2000021f000 */
[----:B0-----:R-:W-:Y:S01]  /*0110*/  ISETP.GE.AND P2, PT, R0, UR7, PT ;  /* 0x0000000700007c0c */ /* 0x001fe2000bf46270 */
[----:B-1----:R-:W-:Y:S02]  /*0120*/  IMAD.X R7, RZ, RZ, UR5, P0 ;  /* 0x00000005ff077e24 */ /* 0x002fe400080e06ff */
[----:B--2---:R-:W-:Y:S02]  /*0130*/  HFMA2 R2, -RZ, RZ, 0, 0 ;  /* 0x00000000ff027431 */ /* 0x004fe400000001ff */
[----:B---3--:R-:W-:-:S04]  /*0140*/  IMAD R5, R5, R3, RZ ;  /* 0x0000000305057224 */ /* 0x008fc800078e02ff */
[----:B------:R-:W-:-:S06]  /*0150*/  IMAD.HI.U32 R3, R3, R5, R2 ;  /* 0x0000000503037227 */ /* 0x000fcc00078e0002 */
[----:B------:R-:W-:-:S04]  /*0160*/  IMAD.HI.U32 R5, R3, UR7, RZ ;  /* 0x0000000703057c27 */ /* 0x000fc8000f8e00ff */
[----:B------:R-:W-:-:S04]  /*0170*/  IMAD.MOV R3, RZ, RZ, -R5 ;  /* 0x000000ffff037224 */ /* 0x000fc800078e0a05 */
[----:B------:R-:W-:-:S05]  /*0180*/  IMAD R3, R4, R3, UR7 ;  /* 0x0000000704037e24 */ /* 0x000fca000f8e0203 */
[----:B------:R-:W-:-:S13]  /*0190*/  ISETP.GE.U32.AND P1, PT, R3, R4, PT ;  /* 0x000000040300720c */ /* 0x000fda0003f26070 */
[----:B------:R-:W-:-:S04]  /*01a0*/  @P1 IADD3 R3, PT, PT, -R4, R3, RZ ;  /* 0x0000000304031210 */ /* 0x000fc80007ffe1ff */
[----:B------:R-:W-:Y:S01]  /*01b0*/  ISETP.GE.U32.AND P0, PT, R3, R4, PT ;  /* 0x000000040300720c */ /* 0x000fe20003f06070 */
[----:B------:R-:W-:-:S12]  /*01c0*/  @P2 EXIT ;  /* 0x000000000000294d */ /* 0x000fd80003800000 */
[----:B------:R-:W0:Y:S01]  /*01d0*/  LDC.64 R2, c[0x0][0x388] ;  /* 0x0000e200ff027b82 */ /* 0x000e220000000a00 */
[----:B------:R-:W-:Y:S01]  /*01e0*/  ISETP.NE.U32.AND P2, PT, R4, RZ, PT ;  /* 0x000000ff0400720c */ /* 0x000fe20003f45070 */
[----:B------:R-:W1:Y:S01]  /*01f0*/  LDCU.64 UR4, c[0x0][0x358] ;  /* 0x00006b00ff0477ac */ /* 0x000e620008000a00 */
[----:B------:R-:W-:Y:S01]  /*0200*/  @P1 IADD3 R5, PT, PT, R5, 0x1, RZ ;  /* 0x0000000105051810 */ /* 0x000fe20007ffe0ff */
[----:B------:R-:W2:Y:S04]  /*0210*/  LDCU.64 UR6, c[0x4][0x8] ;  /* 0x01000100ff0677ac */ /* 0x000ea80008000a00 */
[----:B------:R-:W-:-:S06]  /*0220*/  @P0 VIADD R5, R5, 0x1 ;  /* 0x0000000105050836 */ /* 0x000fcc0000000000 */
[----:B------:R-:W-:-:S05]  /*0230*/  @!P2 LOP3.LUT R5, RZ, R4, RZ, 0x33, !PT ;  /* 0x00000004ff05a212 */ /* 0x000fca00078e33ff */
[-C--:B------:R-:W-:Y:S01]  /*0240*/  IMAD R9, R0, R5.reuse, RZ ;  /* 0x0000000500097224 */ /* 0x080fe200078e02ff */
[----:B------:R-:W-:-:S03]  /*0250*/  LEA.HI R5, R5, R5, RZ, 0x1 ;  /* 0x0000000505057211 */ /* 0x000fc600078f08ff */
[----:B0-----:R-:W-:Y:S01]  /*0260*/  IMAD.WIDE R2, R9, 0x4, R2 ;  /* 0x0000000409027825 */ /* 0x001fe200078e0202 */
[----:B------:R-:W-:-:S04]  /*0270*/  SHF.R.S32.HI R5, RZ, 0x1, R5 ;  /* 0x00000001ff057819 */ /* 0x000fc80000011405 */
[----:B-1----:R-:W3:Y:S01]  /*0280*/  LDG.E R11, desc[UR4][R2.64] ;  /* 0x00000004020b7981 */ /* 0x002ee2000c1e1900 */
[----:B------:R-:W-:-:S06]  /*0290*/  IMAD.WIDE R8, R5, 0x4, R2 ;  /* 0x0000000405087825 */ /* 0x000fcc00078e0202 */
[----:B------:R-:W3:Y:S01]  /*02a0*/  LDG.E R8, desc[UR4][R8.64] ;  /* 0x0000000408087981 */ /* 0x000ee2000c1e1900 */
[----:B------:R-:W-:-:S04]  /*02b0*/  MOV R0, 0x0 ;  /* 0x0000000000007802 */ /* 0x000fc80000000f00 */
[----:B------:R0:W1:Y:S01]  /*02c0*/  LDC.64 R14, c[0x4][R0] ;  /* 0x01000000000e7b82 */ /* 0x0000620000000a00 */
[----:B--2---:R-:W-:Y:S01]  /*02d0*/  MOV R4, UR6 ;  /* 0x0000000600047c02 */ /* 0x004fe20008000f00 */
[----:B------:R-:W-:-:S06]  /*02e0*/  IMAD.U32 R5, RZ, RZ, UR7 ;  /* 0x00000007ff057e24 */ /* 0x000fcc000f8e00ff */
[----:B------:R-:W-:Y:S01]  /*02f0*/  BAR.SYNC.DEFER_BLOCKING 0x0 ;  /* 0x0000000000007b1d */ /* 0x000fe20000010000 */
[----:B---3--:R-:W-:-:S05]  /*0300*/  FADD R11, R11, R8 ;  /* 0x000000080b0b7221 */ /* 0x008fca0000000000 */
[----:B------:R-:W2:Y:S01]  /*0310*/  F2F.F64.F32 R12, R11 ;  /* 0x0000000b000c7310 */ /* 0x000ea20000201800 */
[----:B------:R0:W-:Y:S04]  /*0320*/  STG.E desc[UR4][R2.64], R11 ;  /* 0x0000000b02007986 */ /* 0x0001e8000c101904 */
[----:B-12---:R0:W-:Y:S02]  /*0330*/  STL.64 [R1], R12 ;  /* 0x0000000c01007387 */ /* 0x0061e40000100a00 */
[----:B------:R-:W-:-:S07]  /*0340*/  LEPC R20, `(.L_x_0) ;  /* 0x000000001014794e */ /* 0x000fce0000000000 */
[----:B0-----:R-:W-:Y:S05]  /*0350*/  CALL.ABS.NOINC R14 ;  /* 0x000000000e007343 */ /* 0x001fea0003c00000 */
.L_x_0:
[----:B------:R-:W-:Y:S05]  /*0360*/  EXIT ;  /* 0x000000000000794d */ /* 0x000fea0003800000 */
.L_x_1:
[----:B------:R-:W-:-:S00]  /*0370*/  BRA `(.L_x_1) ;  /* 0xfffffffc00fc7947 */ /* 0x000fc0000383ffff */
[----:B------:R-:W-:-:S00]  /*0380*/  NOP ;  /* 0x0000000000007918 */ /* 0x000fc00000000000 */
[----:B------:R-:W-:-:S00]  /*0390*/  NOP ;  /* 0x0000000000007918 */ /* 0x000fc00000000000 */
[----:B------:R-:W-:-:S00]  /*03a0*/  NOP ;  /* 0x0000000000007918 */ /* 0x000fc00000000000 */
[----:B------:R-:W-:-:S00]  /*03b0*/  NOP ;  /* 0x0000000000007918 */ /* 0x000fc00000000000 */
[----:B------:R-:W-:-:S00]  /*03c0*/  NOP ;  /* 0x0000000000007918 */ /* 0x000fc00000000000 */
[----:B------:R-:W-:-:S00]  /*03d0*/  NOP ;  /* 0x0000000000007918 */ /* 0x000fc00000000000 */
[----:B------:R-:W-:-:S00]  /*03e0*/  NOP ;  /* 0x0000000000007918 */ /* 0x000fc00000000000 */
[----:B------:R-:W-:-:S00]  /*03f0*/  NOP ;  /* 0x0000000000007918 */ /* 0x000fc00000000000 */
.L_x_2:


//--------------------- .nv.global.init           --------------------------
	.section	.nv.global.init,"aw",@progbits
.nv.global.init:
	.type		$str,@object
	.size		$str,(.L_0 - $str)
$str:
        /*0000*/ 	.byte	0x25, 0x66, 0x20, 0x00
.L_0:


//--------------------- .nv.shared.reserved.0     --------------------------
	.section	.nv.shared.reserved.0,"aw",@nobits
	.weak		__nv_reservedSMEM_offset_0_alias
	.size		__nv_reservedSMEM_offset_0_alias, 0, 64
	.other		__nv_reservedSMEM_offset_0_alias,@"STO_CUDA_RESERVED_SHARED STV_DEFAULT"
__nv_reservedSMEM_offset_0_alias:
	.zero		0
	.zero		64


//--------------------- .nv.constant0._Z16reduction_KerneliPfS_ --------------------------
	.section	.nv.constant0._Z16reduction_KerneliPfS_,"a",@progbits
	.sectionflags	@""
	.align	4
.nv.constant0._Z16reduction_KerneliPfS_:
	.zero		920


//--------------------- SYMBOLS --------------------------

	.type		.nv.reservedSmem.offset0,@object
	.size		.nv.reservedSmem.offset0,0x4
	.type		vprintf,@function
